//
// Generated by NVIDIA NVVM Compiler
//
// Compiler Build ID: CL-36424714
// Cuda compilation tools, release 13.0, V13.0.88
// Based on NVVM 20.0.0
//

.version 9.0
.target sm_100
.address_size 64

	// .globl	_Z10cuda_hellov
.extern .func  (.param .b32 func_retval0) vprintf
(
	.param .b64 vprintf_param_0,
	.param .b64 vprintf_param_1
)
;
.global .align 1 .b8 $str[17] = {72, 101, 108, 108, 111, 32, 102, 114, 111, 109, 32, 67, 85, 68, 65, 10};

.visible .entry _Z10cuda_hellov()
{
	.reg .b32 	%r<3>;
	.reg .b64 	%rd<3>;

	mov.u64 	%rd1, $str;
	cvta.global.u64 	%rd2, %rd1;
	{ // callseq 0, 0
	.param .b64 param0;
	st.param.b64 	[param0], %rd2;
	.param .b64 param1;
	st.param.b64 	[param1], 0;
	.param .b32 retval0;
	call.uni (retval0), 
	vprintf, 
	(
	param0, 
	param1
	);
	ld.param.b32 	%r1, [retval0];
	} // callseq 0
	ret;

}


// ===== COMPILED SASS (sm_100) =====

	.target	sm_100

	.elftype	@"ET_EXEC"


//--------------------- .note.nv.tkinfo           --------------------------
	.section	.note.nv.tkinfo,"",@"SHT_NOTE"
	.sectionflags	@"SHF_NOTE_NV_TKINFO"
	.tkinfo
        /*0018*/ 	.word	0x00000002
        /*0030*/ 	.string	""
        /*0030*/ 	.string	"ptxas"
        /*0030*/ 	.string	"Cuda compilation tools, release 13.0, V13.0.88"
        /*0030*/ 	.string	"Build cuda_13.0.r13.0/compiler.36424714_0"
        /*0030*/ 	.string	"-arch sm_100 -m 64 "



//--------------------- .note.nv.cuinfo           --------------------------
	.section	.note.nv.cuinfo,"",@"SHT_NOTE"
	.sectionflags	@"SHF_NOTE_NV_CUINFO"
        /*0018*/ 	.short	0x0002
        /*001a*/ 	.short	0x0064
        /*001c*/ 	.short	0x0082
	.zero		2


//--------------------- .nv.info                  --------------------------
	.section	.nv.info,"",@"SHT_CUDA_INFO"
	.align	4


	//----- nvinfo : EIATTR_REGCOUNT
	.align		4
        /*0000*/ 	.byte	0x04, 0x2f
        /*0002*/ 	.short	(.L_2 - .L_1)
	.align		4
.L_1:
        /*0004*/ 	.word	index@(_Z10cuda_hellov)
        /*0008*/ 	.word	0x00000018


	//----- nvinfo : EIATTR_FRAME_SIZE
	.align		4
.L_2:
        /*000c*/ 	.byte	0x04, 0x11
        /*000e*/ 	.short	(.L_4 - .L_3)
	.align		4
.L_3:
        /*0010*/ 	.word	index@(_Z10cuda_hellov)
        /*0014*/ 	.word	0x00000000


	//----- nvinfo : EIATTR_MIN_STACK_SIZE
	.align		4
.L_4:
        /*0018*/ 	.byte	0x04, 0x12
        /*001a*/ 	.short	(.L_6 - .L_5)
	.align		4
.L_5:
        /*001c*/ 	.word	index@(_Z10cuda_hellov)
        /*0020*/ 	.word	0x00000000
.L_6:


//--------------------- .nv.compat                --------------------------
	.section	.nv.compat,"",@"SHT_CUDA_COMPAT_INFO"
	.align	4
        /*0000*/ 	.byte	0x02, 0x09, 0x00, 0x00, 0x02, 0x02, 0x01, 0x00, 0x02, 0x05, 0x05, 0x00, 0x03, 0x07, 0x01, 0x01
        /*0010*/ 	.byte	0x02, 0x03, 0x00, 0x00, 0x02, 0x06, 0x01, 0x00, 0x04, 0x0b, 0x08, 0x00, 0x09, 0x00, 0x00, 0x00
        /*0020*/ 	.byte	0x00, 0x00, 0x00, 0x00


//--------------------- .nv.info._Z10cuda_hellov  --------------------------
	.section	.nv.info._Z10cuda_hellov,"",@"SHT_CUDA_INFO"
	.sectionflags	@""
	.align	4


	//----- nvinfo : EIATTR_CUDA_API_VERSION
	.align		4
        /*0000*/ 	.byte	0x04, 0x37
        /*0002*/ 	.short	(.L_8 - .L_7)
.L_7:
        /*0004*/ 	.word	0x00000082


	//----- nvinfo : EIATTR_SPARSE_MMA_MASK
	.align		4
.L_8:
        /*0008*/ 	.byte	0x03, 0x50
        /*000a*/ 	.short	0x0000


	//----- nvinfo : EIATTR_MAXREG_COUNT
	.align		4
        /*000c*/ 	.byte	0x03, 0x1b
        /*000e*/ 	.short	0x00ff


	//----- nvinfo : EIATTR_EXTERNS
	.align		4
        /*0010*/ 	.byte	0x04, 0x0f
        /*0012*/ 	.short	(.L_10 - .L_9)


	//   ....[0]....
	.align		4
.L_9:
        /*0014*/ 	.word	index@(vprintf)


	//----- nvinfo : EIATTR_MERCURY_ISA_VERSION
	.align		4
.L_10:
        /*0018*/ 	.byte	0x03, 0x5f
        /*001a*/ 	.short	0x0101


	//----- nvinfo : EIATTR_VRC_CTA_INIT_COUNT
	.align		4
        /*001c*/ 	.byte	0x02, 0x4a
	.zero		1
	.zero		1


	//----- nvinfo : EIATTR_SYSCALL_OFFSETS
	.align		4
        /*0020*/ 	.byte	0x04, 0x46
        /*0022*/ 	.short	(.L_12 - .L_11)


	//   ....[0]....
.L_11:
        /*0024*/ 	.word	0x00000080


	//----- nvinfo : EIATTR_EXIT_INSTR_OFFSETS
	.align		4
.L_12:
        /*0028*/ 	.byte	0x04, 0x1c
        /*002a*/ 	.short	(.L_14 - .L_13)


	//   ....[0]....
.L_13:
        /*002c*/ 	.word	0x00000090


	//----- nvinfo : EIATTR_SW_WAR
	.align		4
.L_14:
        /*0030*/ 	.byte	0x04, 0x36
        /*0032*/ 	.short	(.L_16 - .L_15)
.L_15:
        /*0034*/ 	.word	0x00000008
.L_16:


//--------------------- .nv.callgraph             --------------------------
	.section	.nv.callgraph,"",@"SHT_CUDA_CALLGRAPH"
	.align	4
	.sectionentsize	8
	.align		4
        /*0000*/ 	.word	0x00000000
	.align		4
        /*0004*/ 	.word	0xffffffff
	.align		4
        /*0008*/ 	.word	index@(_Z10cuda_hellov)
	.align		4
        /*000c*/ 	.word	index@(vprintf)
	.align		4
        /*0010*/ 	.word	0x00000000
	.align		4
        /*0014*/ 	.word	0xfffffffe
	.align		4
        /*0018*/ 	.word	0x00000000
	.align		4
        /*001c*/ 	.word	0xfffffffd
	.align		4
        /*0020*/ 	.word	0x00000000
	.align		4
        /*0024*/ 	.word	0xfffffffc


//--------------------- .nv.constant4             --------------------------
	.section	.nv.constant4,"a",@progbits
	.align	8
	.align		8
.nv.constant4:
        /*0000*/ 	.dword	vprintf
	.align		8
        /*0008*/ 	.dword	$str


//--------------------- .text._Z10cuda_hellov     --------------------------
	.section	.text._Z10cuda_hellov,"ax",@progbits
	.align	128
        .global         _Z10cuda_hellov
        .type           _Z10cuda_hellov,@function
        .size           _Z10cuda_hellov,(.L_x_2 - _Z10cuda_hellov)
        .other          _Z10cuda_hellov,@"STO_CUDA_ENTRY STV_DEFAULT"
_Z10cuda_hellov:
.text._Z10cuda_hellov:
[----:B------:R-:W0:Y:S01]  /*0000*/  LDC R1, c[0x0][0x37c] ;  /* 0x0000df00ff017b82 */ /* 0x000e220000000800 */
[----:B------:R-:W-:Y:S01]  /*0010*/  MOV R0, 0x0 ;  /* 0x0000000000007802 */ /* 0x000fe20000000f00 */
[----:B------:R-:W1:Y:S01]  /*0020*/  LDCU.64 UR4, c[0x4][0x8] ;  /* 0x01000100ff0477ac */ /* 0x000e620008000a00 */
[----:B------:R-:W-:-:S05]  /*0030*/  CS2R R6, SRZ ;  /* 0x0000000000067805 */ /* 0x000fca000001ff00 */
[----:B------:R2:W3:Y:S01]  /*0040*/  LDC.64 R2, c[0x4][R0] ;  /* 0x0100000000027b82 */ /* 0x0004e20000000a00 */
[----:B-1----:R-:W-:Y:S02]  /*0050*/  IMAD.U32 R4, RZ, RZ, UR4 ;  /* 0x00000004ff047e24 */ /* 0x002fe4000f8e00ff */
[----:B--2---:R-:W-:-:S07]  /*0060*/  IMAD.U32 R5, RZ, RZ, UR5 ;  /* 0x00000005ff057e24 */ /* 0x004fce000f8e00ff */
[----:B------:R-:W-:-:S07]  /*0070*/  LEPC R20, `(.L_x_0) ;  /* 0x000000001014794e */ /* 0x000fce0000000000 */
[----:B0--3--:R-:W-:Y:S05]  /*0080*/  CALL.ABS.NOINC R2 ;  /* 0x0000000002007343 */ /* 0x009fea0003c00000 */
.L_x_0:
[----:B------:R-:W-:Y:S05]  /*0090*/  EXIT ;  /* 0x000000000000794d */ /* 0x000fea0003800000 */
.L_x_1:
[----:B------:R-:W-:-:S00]  /*00a0*/  BRA `(.L_x_1) ;  /* 0xfffffffc00fc7947 */ /* 0x000fc0000383ffff */
[----:B------:R-:W-:-:S00]  /*00b0*/  NOP ;  /* 0x0000000000007918 */ /* 0x000fc00000000000 */
        /* <DEDUP_REMOVED lines=12> */
.L_x_2:


//--------------------- .nv.global.init           --------------------------
	.section	.nv.global.init,"aw",@progbits
.nv.global.init:
	.type		$str,@object
	.size		$str,(.L_0 - $str)
$str:
        /*0000*/ 	.byte	0x48, 0x65, 0x6c, 0x6c, 0x6f, 0x20, 0x66, 0x72, 0x6f, 0x6d, 0x20, 0x43, 0x55, 0x44, 0x41, 0x0a
        /*0010*/ 	.byte	0x00
.L_0:


//--------------------- .nv.shared.reserved.0     --------------------------
	.section	.nv.shared.reserved.0,"aw",@nobits
	.weak		__nv_reservedSMEM_offset_0_alias
	.size		__nv_reservedSMEM_offset_0_alias, 0, 64
	.other		__nv_reservedSMEM_offset_0_alias,@"STO_CUDA_RESERVED_SHARED STV_DEFAULT"
__nv_reservedSMEM_offset_0_alias:
	.zero		0
	.zero		64


//--------------------- .nv.constant0._Z10cuda_hellov --------------------------
	.section	.nv.constant0._Z10cuda_hellov,"a",@progbits
	.sectionflags	@""
	.align	4
.nv.constant0._Z10cuda_hellov:
	.zero		896


//--------------------- SYMBOLS --------------------------

	.type		.nv.reservedSmem.offset0,@object
	.size		.nv.reservedSmem.offset0,0x4
	.type		vprintf,@function
